//
// Generated by NVIDIA NVVM Compiler
//
// Compiler Build ID: CL-36424714
// Cuda compilation tools, release 13.0, V13.0.88
// Based on NVVM 20.0.0
//

.version 9.0
.target sm_100
.address_size 64

	// .globl	_Z16RGBtoYCbCrKernelPKhPhii
.global .align 1 .b8 _ZN34_INTERNAL_f223aafc_4_k_cu_a7e1ff7e4cuda3std3__45__cpo5beginE[1];
.global .align 1 .b8 _ZN34_INTERNAL_f223aafc_4_k_cu_a7e1ff7e4cuda3std3__45__cpo3endE[1];
.global .align 1 .b8 _ZN34_INTERNAL_f223aafc_4_k_cu_a7e1ff7e4cuda3std3__45__cpo6cbeginE[1];
.global .align 1 .b8 _ZN34_INTERNAL_f223aafc_4_k_cu_a7e1ff7e4cuda3std3__45__cpo4cendE[1];
.global .align 1 .b8 _ZN34_INTERNAL_f223aafc_4_k_cu_a7e1ff7e4cuda3std3__45__cpo6rbeginE[1];
.global .align 1 .b8 _ZN34_INTERNAL_f223aafc_4_k_cu_a7e1ff7e4cuda3std3__45__cpo4rendE[1];
.global .align 1 .b8 _ZN34_INTERNAL_f223aafc_4_k_cu_a7e1ff7e4cuda3std3__45__cpo7crbeginE[1];
.global .align 1 .b8 _ZN34_INTERNAL_f223aafc_4_k_cu_a7e1ff7e4cuda3std3__45__cpo5crendE[1];
.global .align 1 .b8 _ZN34_INTERNAL_f223aafc_4_k_cu_a7e1ff7e4cuda3std3__436_GLOBAL__N__f223aafc_4_k_cu_a7e1ff7e6ignoreE[1];
.global .align 1 .b8 _ZN34_INTERNAL_f223aafc_4_k_cu_a7e1ff7e4cuda3std3__419piecewise_constructE[1];
.global .align 1 .b8 _ZN34_INTERNAL_f223aafc_4_k_cu_a7e1ff7e4cuda3std3__48in_placeE[1];
.global .align 1 .b8 _ZN34_INTERNAL_f223aafc_4_k_cu_a7e1ff7e4cuda3std3__420unreachable_sentinelE[1];
.global .align 1 .b8 _ZN34_INTERNAL_f223aafc_4_k_cu_a7e1ff7e4cuda3std3__47nulloptE[1];
.global .align 1 .b8 _ZN34_INTERNAL_f223aafc_4_k_cu_a7e1ff7e4cuda3std3__48unexpectE[1];
.global .align 1 .b8 _ZN34_INTERNAL_f223aafc_4_k_cu_a7e1ff7e4cuda3std6ranges3__45__cpo4swapE[1];
.global .align 1 .b8 _ZN34_INTERNAL_f223aafc_4_k_cu_a7e1ff7e4cuda3std6ranges3__45__cpo9iter_moveE[1];
.global .align 1 .b8 _ZN34_INTERNAL_f223aafc_4_k_cu_a7e1ff7e4cuda3std6ranges3__45__cpo5beginE[1];
.global .align 1 .b8 _ZN34_INTERNAL_f223aafc_4_k_cu_a7e1ff7e4cuda3std6ranges3__45__cpo3endE[1];
.global .align 1 .b8 _ZN34_INTERNAL_f223aafc_4_k_cu_a7e1ff7e4cuda3std6ranges3__45__cpo6cbeginE[1];
.global .align 1 .b8 _ZN34_INTERNAL_f223aafc_4_k_cu_a7e1ff7e4cuda3std6ranges3__45__cpo4cendE[1];
.global .align 1 .b8 _ZN34_INTERNAL_f223aafc_4_k_cu_a7e1ff7e4cuda3std6ranges3__45__cpo7advanceE[1];
.global .align 1 .b8 _ZN34_INTERNAL_f223aafc_4_k_cu_a7e1ff7e4cuda3std6ranges3__45__cpo9iter_swapE[1];
.global .align 1 .b8 _ZN34_INTERNAL_f223aafc_4_k_cu_a7e1ff7e4cuda3std6ranges3__45__cpo4nextE[1];
.global .align 1 .b8 _ZN34_INTERNAL_f223aafc_4_k_cu_a7e1ff7e4cuda3std6ranges3__45__cpo4prevE[1];
.global .align 1 .b8 _ZN34_INTERNAL_f223aafc_4_k_cu_a7e1ff7e4cuda3std6ranges3__45__cpo4dataE[1];
.global .align 1 .b8 _ZN34_INTERNAL_f223aafc_4_k_cu_a7e1ff7e4cuda3std6ranges3__45__cpo5cdataE[1];
.global .align 1 .b8 _ZN34_INTERNAL_f223aafc_4_k_cu_a7e1ff7e4cuda3std6ranges3__45__cpo4sizeE[1];
.global .align 1 .b8 _ZN34_INTERNAL_f223aafc_4_k_cu_a7e1ff7e4cuda3std6ranges3__45__cpo5ssizeE[1];
.global .align 1 .b8 _ZN34_INTERNAL_f223aafc_4_k_cu_a7e1ff7e4cuda3std6ranges3__45__cpo8distanceE[1];
.global .align 1 .b8 _ZN34_INTERNAL_f223aafc_4_k_cu_a7e1ff7e6thrust24THRUST_300001_SM_1000_NS8cuda_cub3parE[1];
.global .align 1 .b8 _ZN34_INTERNAL_f223aafc_4_k_cu_a7e1ff7e6thrust24THRUST_300001_SM_1000_NS8cuda_cub10par_nosyncE[1];
.global .align 1 .b8 _ZN34_INTERNAL_f223aafc_4_k_cu_a7e1ff7e6thrust24THRUST_300001_SM_1000_NS6system6detail10sequential3seqE[1];
.global .align 1 .b8 _ZN34_INTERNAL_f223aafc_4_k_cu_a7e1ff7e6thrust24THRUST_300001_SM_1000_NS12placeholders2_1E[1];
.global .align 1 .b8 _ZN34_INTERNAL_f223aafc_4_k_cu_a7e1ff7e6thrust24THRUST_300001_SM_1000_NS12placeholders2_2E[1];
.global .align 1 .b8 _ZN34_INTERNAL_f223aafc_4_k_cu_a7e1ff7e6thrust24THRUST_300001_SM_1000_NS12placeholders2_3E[1];
.global .align 1 .b8 _ZN34_INTERNAL_f223aafc_4_k_cu_a7e1ff7e6thrust24THRUST_300001_SM_1000_NS12placeholders2_4E[1];
.global .align 1 .b8 _ZN34_INTERNAL_f223aafc_4_k_cu_a7e1ff7e6thrust24THRUST_300001_SM_1000_NS12placeholders2_5E[1];
.global .align 1 .b8 _ZN34_INTERNAL_f223aafc_4_k_cu_a7e1ff7e6thrust24THRUST_300001_SM_1000_NS12placeholders2_6E[1];
.global .align 1 .b8 _ZN34_INTERNAL_f223aafc_4_k_cu_a7e1ff7e6thrust24THRUST_300001_SM_1000_NS12placeholders2_7E[1];
.global .align 1 .b8 _ZN34_INTERNAL_f223aafc_4_k_cu_a7e1ff7e6thrust24THRUST_300001_SM_1000_NS12placeholders2_8E[1];
.global .align 1 .b8 _ZN34_INTERNAL_f223aafc_4_k_cu_a7e1ff7e6thrust24THRUST_300001_SM_1000_NS12placeholders2_9E[1];
.global .align 1 .b8 _ZN34_INTERNAL_f223aafc_4_k_cu_a7e1ff7e6thrust24THRUST_300001_SM_1000_NS12placeholders3_10E[1];
.global .align 1 .b8 _ZN34_INTERNAL_f223aafc_4_k_cu_a7e1ff7e6thrust24THRUST_300001_SM_1000_NS3seqE[1];

.visible .entry _Z16RGBtoYCbCrKernelPKhPhii(
	.param .u64 .ptr .align 1 _Z16RGBtoYCbCrKernelPKhPhii_param_0,
	.param .u64 .ptr .align 1 _Z16RGBtoYCbCrKernelPKhPhii_param_1,
	.param .u32 _Z16RGBtoYCbCrKernelPKhPhii_param_2,
	.param .u32 _Z16RGBtoYCbCrKernelPKhPhii_param_3
)
{
	.reg .pred 	%p<4>;
	.reg .b16 	%rs<4>;
	.reg .b32 	%r<18>;
	.reg .b64 	%rd<8>;
	.reg .b64 	%fd<15>;

	ld.param.u64 	%rd1, [_Z16RGBtoYCbCrKernelPKhPhii_param_0];
	ld.param.u64 	%rd2, [_Z16RGBtoYCbCrKernelPKhPhii_param_1];
	ld.param.u32 	%r3, [_Z16RGBtoYCbCrKernelPKhPhii_param_2];
	ld.param.u32 	%r4, [_Z16RGBtoYCbCrKernelPKhPhii_param_3];
	mov.u32 	%r6, %ctaid.x;
	mov.u32 	%r7, %ntid.x;
	mov.u32 	%r8, %tid.x;
	mad.lo.s32 	%r1, %r6, %r7, %r8;
	mov.u32 	%r9, %ctaid.y;
	mov.u32 	%r10, %ntid.y;
	mov.u32 	%r11, %tid.y;
	mad.lo.s32 	%r12, %r9, %r10, %r11;
	setp.ge.s32 	%p1, %r1, %r3;
	setp.ge.s32 	%p2, %r12, %r4;
	or.pred  	%p3, %p1, %p2;
	@%p3 bra 	$L__BB0_2;
	cvta.to.global.u64 	%rd3, %rd1;
	cvta.to.global.u64 	%rd4, %rd2;
	mad.lo.s32 	%r13, %r3, %r12, %r1;
	mul.lo.s32 	%r14, %r13, 3;
	cvt.s64.s32 	%rd5, %r14;
	add.s64 	%rd6, %rd3, %rd5;
	ld.global.u8 	%rs1, [%rd6];
	ld.global.u8 	%rs2, [%rd6+1];
	ld.global.u8 	%rs3, [%rd6+2];
	cvt.rn.f64.u16 	%fd1, %rs1;
	cvt.rn.f64.u16 	%fd2, %rs2;
	mul.f64 	%fd3, %fd2, 0d3FE2C8B439581062;
	fma.rn.f64 	%fd4, %fd1, 0d3FD322D0E5604189, %fd3;
	cvt.rn.f64.u16 	%fd5, %rs3;
	fma.rn.f64 	%fd6, %fd5, 0d3FBD2F1A9FBE76C9, %fd4;
	mul.f64 	%fd7, %fd2, 0dBFD5336DEB95E5B0;
	fma.rn.f64 	%fd8, %fd1, 0dBFC5992428D434A0, %fd7;
	fma.rn.f64 	%fd9, %fd5, 0d3FE0000000000000, %fd8;
	add.f64 	%fd10, %fd9, 0d4060000000000000;
	mul.f64 	%fd11, %fd2, 0dBFDACBC8C0CE91C9;
	fma.rn.f64 	%fd12, %fd1, 0d3FE0000000000000, %fd11;
	fma.rn.f64 	%fd13, %fd5, 0dBFB4D0DCFCC5B8DC, %fd12;
	add.f64 	%fd14, %fd13, 0d4060000000000000;
	cvt.rzi.u32.f64 	%r15, %fd6;
	add.s64 	%rd7, %rd4, %rd5;
	st.global.u8 	[%rd7], %r15;
	cvt.rzi.u32.f64 	%r16, %fd10;
	st.global.u8 	[%rd7+1], %r16;
	cvt.rzi.u32.f64 	%r17, %fd14;
	st.global.u8 	[%rd7+2], %r17;
$L__BB0_2:
	ret;

}
	// .globl	_ZN3cub18CUB_300001_SM_10006detail11EmptyKernelIvEEvv
.visible .entry _ZN3cub18CUB_300001_SM_10006detail11EmptyKernelIvEEvv()
{


	ret;

}


// ===== COMPILED SASS (sm_100) =====

	.target	sm_100

	.elftype	@"ET_EXEC"


//--------------------- .note.nv.tkinfo           --------------------------
	.section	.note.nv.tkinfo,"",@"SHT_NOTE"
	.sectionflags	@"SHF_NOTE_NV_TKINFO"
	.tkinfo
        /*0018*/ 	.word	0x00000002
        /*0030*/ 	.string	""
        /*0030*/ 	.string	"ptxas"
        /*0030*/ 	.string	"Cuda compilation tools, release 13.0, V13.0.88"
        /*0030*/ 	.string	"Build cuda_13.0.r13.0/compiler.36424714_0"
        /*0030*/ 	.string	"-arch sm_100 -m 64 "



//--------------------- .note.nv.cuinfo           --------------------------
	.section	.note.nv.cuinfo,"",@"SHT_NOTE"
	.sectionflags	@"SHF_NOTE_NV_CUINFO"
        /*0018*/ 	.short	0x0002
        /*001a*/ 	.short	0x0064
        /*001c*/ 	.short	0x0082
	.zero		2


//--------------------- .nv.info                  --------------------------
	.section	.nv.info,"",@"SHT_CUDA_INFO"
	.align	4


	//----- nvinfo : EIATTR_REGCOUNT
	.align		4
        /*0000*/ 	.byte	0x04, 0x2f
        /*0002*/ 	.short	(.L_44 - .L_43)
	.align		4
.L_43:
        /*0004*/ 	.word	index@(_Z16RGBtoYCbCrKernelPKhPhii)
        /*0008*/ 	.word	0x00000012


	//----- nvinfo : EIATTR_FRAME_SIZE
	.align		4
.L_44:
        /*000c*/ 	.byte	0x04, 0x11
        /*000e*/ 	.short	(.L_46 - .L_45)
	.align		4
.L_45:
        /*0010*/ 	.word	index@(_Z16RGBtoYCbCrKernelPKhPhii)
        /*0014*/ 	.word	0x00000000


	//----- nvinfo : EIATTR_REGCOUNT
	.align		4
.L_46:
        /*0018*/ 	.byte	0x04, 0x2f
        /*001a*/ 	.short	(.L_48 - .L_47)
	.align		4
.L_47:
        /*001c*/ 	.word	index@(_ZN3cub18CUB_300001_SM_10006detail11EmptyKernelIvEEvv)
        /*0020*/ 	.word	0x00000004


	//----- nvinfo : EIATTR_FRAME_SIZE
	.align		4
.L_48:
        /*0024*/ 	.byte	0x04, 0x11
        /*0026*/ 	.short	(.L_50 - .L_49)
	.align		4
.L_49:
        /*0028*/ 	.word	index@(_ZN3cub18CUB_300001_SM_10006detail11EmptyKernelIvEEvv)
        /*002c*/ 	.word	0x00000000


	//----- nvinfo : EIATTR_MIN_STACK_SIZE
	.align		4
.L_50:
        /*0030*/ 	.byte	0x04, 0x12
        /*0032*/ 	.short	(.L_52 - .L_51)
	.align		4
.L_51:
        /*0034*/ 	.word	index@(_ZN3cub18CUB_300001_SM_10006detail11EmptyKernelIvEEvv)
        /*0038*/ 	.word	0x00000000


	//----- nvinfo : EIATTR_MIN_STACK_SIZE
	.align		4
.L_52:
        /*003c*/ 	.byte	0x04, 0x12
        /*003e*/ 	.short	(.L_54 - .L_53)
	.align		4
.L_53:
        /*0040*/ 	.word	index@(_Z16RGBtoYCbCrKernelPKhPhii)
        /*0044*/ 	.word	0x00000000
.L_54:


//--------------------- .nv.compat                --------------------------
	.section	.nv.compat,"",@"SHT_CUDA_COMPAT_INFO"
	.align	4
        /*0000*/ 	.byte	0x02, 0x09, 0x00, 0x00, 0x02, 0x02, 0x01, 0x00, 0x02, 0x05, 0x05, 0x00, 0x03, 0x07, 0x01, 0x01
        /*0010*/ 	.byte	0x02, 0x03, 0x00, 0x00, 0x02, 0x06, 0x01, 0x00, 0x04, 0x0b, 0x08, 0x00, 0x01, 0x00, 0x00, 0x00
        /*0020*/ 	.byte	0x00, 0x00, 0x00, 0x00


//--------------------- .nv.info._ZN3cub18CUB_300001_SM_10006detail11EmptyKernelIvEEvv --------------------------
	.section	.nv.info._ZN3cub18CUB_300001_SM_10006detail11EmptyKernelIvEEvv,"",@"SHT_CUDA_INFO"
	.sectionflags	@""
	.align	4


	//----- nvinfo : EIATTR_CUDA_API_VERSION
	.align		4
        /*0000*/ 	.byte	0x04, 0x37
        /*0002*/ 	.short	(.L_56 - .L_55)
.L_55:
        /*0004*/ 	.word	0x00000082


	//----- nvinfo : EIATTR_SPARSE_MMA_MASK
	.align		4
.L_56:
        /*0008*/ 	.byte	0x03, 0x50
        /*000a*/ 	.short	0x0000


	//----- nvinfo : EIATTR_MAXREG_COUNT
	.align		4
        /*000c*/ 	.byte	0x03, 0x1b
        /*000e*/ 	.short	0x00ff


	//----- nvinfo : EIATTR_MERCURY_ISA_VERSION
	.align		4
        /*0010*/ 	.byte	0x03, 0x5f
        /*0012*/ 	.short	0x0101


	//----- nvinfo : EIATTR_VRC_CTA_INIT_COUNT
	.align		4
        /*0014*/ 	.byte	0x02, 0x4a
	.zero		1
	.zero		1


	//----- nvinfo : EIATTR_EXIT_INSTR_OFFSETS
	.align		4
        /*0018*/ 	.byte	0x04, 0x1c
        /*001a*/ 	.short	(.L_58 - .L_57)


	//   ....[0]....
.L_57:
        /*001c*/ 	.word	0x00000010


	//----- nvinfo : EIATTR_SW_WAR
	.align		4
.L_58:
        /*0020*/ 	.byte	0x04, 0x36
        /*0022*/ 	.short	(.L_60 - .L_59)
.L_59:
        /*0024*/ 	.word	0x00000008
.L_60:


//--------------------- .nv.info._Z16RGBtoYCbCrKernelPKhPhii --------------------------
	.section	.nv.info._Z16RGBtoYCbCrKernelPKhPhii,"",@"SHT_CUDA_INFO"
	.sectionflags	@""
	.align	4


	//----- nvinfo : EIATTR_CUDA_API_VERSION
	.align		4
        /*0000*/ 	.byte	0x04, 0x37
        /*0002*/ 	.short	(.L_62 - .L_61)
.L_61:
        /*0004*/ 	.word	0x00000082


	//----- nvinfo : EIATTR_KPARAM_INFO
	.align		4
.L_62:
        /*0008*/ 	.byte	0x04, 0x17
        /*000a*/ 	.short	(.L_64 - .L_63)
.L_63:
        /*000c*/ 	.word	0x00000000
        /*0010*/ 	.short	0x0003
        /*0012*/ 	.short	0x0014
        /*0014*/ 	.byte	0x00, 0xf0, 0x11, 0x00


	//----- nvinfo : EIATTR_KPARAM_INFO
	.align		4
.L_64:
        /*0018*/ 	.byte	0x04, 0x17
        /*001a*/ 	.short	(.L_66 - .L_65)
.L_65:
        /*001c*/ 	.word	0x00000000
        /*0020*/ 	.short	0x0002
        /*0022*/ 	.short	0x0010
        /*0024*/ 	.byte	0x00, 0xf0, 0x11, 0x00


	//----- nvinfo : EIATTR_KPARAM_INFO
	.align		4
.L_66:
        /*0028*/ 	.byte	0x04, 0x17
        /*002a*/ 	.short	(.L_68 - .L_67)
.L_67:
        /*002c*/ 	.word	0x00000000
        /*0030*/ 	.short	0x0001
        /*0032*/ 	.short	0x0008
        /*0034*/ 	.byte	0x00, 0xf5, 0x21, 0x00


	//----- nvinfo : EIATTR_KPARAM_INFO
	.align		4
.L_68:
        /*0038*/ 	.byte	0x04, 0x17
        /*003a*/ 	.short	(.L_70 - .L_69)
.L_69:
        /*003c*/ 	.word	0x00000000
        /*0040*/ 	.short	0x0000
        /*0042*/ 	.short	0x0000
        /*0044*/ 	.byte	0x00, 0xf5, 0x21, 0x00


	//----- nvinfo : EIATTR_SPARSE_MMA_MASK
	.align		4
.L_70:
        /*0048*/ 	.byte	0x03, 0x50
        /*004a*/ 	.short	0x0000


	//----- nvinfo : EIATTR_MAXREG_COUNT
	.align		4
        /*004c*/ 	.byte	0x03, 0x1b
        /*004e*/ 	.short	0x00ff


	//----- nvinfo : EIATTR_MERCURY_ISA_VERSION
	.align		4
        /*0050*/ 	.byte	0x03, 0x5f
        /*0052*/ 	.short	0x0101


	//----- nvinfo : EIATTR_VRC_CTA_INIT_COUNT
	.align		4
        /*0054*/ 	.byte	0x02, 0x4a
	.zero		1
	.zero		1


	//----- nvinfo : EIATTR_EXIT_INSTR_OFFSETS
	.align		4
        /*0058*/ 	.byte	0x04, 0x1c
        /*005a*/ 	.short	(.L_72 - .L_71)


	//   ....[0]....
.L_71:
        /*005c*/ 	.word	0x000000c0


	//   ....[1]....
        /*0060*/ 	.word	0x000003b0


	//----- nvinfo : EIATTR_CBANK_PARAM_SIZE
	.align		4
.L_72:
        /*0064*/ 	.byte	0x03, 0x19
        /*0066*/ 	.short	0x0018


	//----- nvinfo : EIATTR_PARAM_CBANK
	.align		4
        /*0068*/ 	.byte	0x04, 0x0a
        /*006a*/ 	.short	(.L_74 - .L_73)
	.align		4
.L_73:
        /*006c*/ 	.word	index@(.nv.constant0._Z16RGBtoYCbCrKernelPKhPhii)
        /*0070*/ 	.short	0x0380
        /*0072*/ 	.short	0x0018


	//----- nvinfo : EIATTR_SW_WAR
	.align		4
.L_74:
        /*0074*/ 	.byte	0x04, 0x36
        /*0076*/ 	.short	(.L_76 - .L_75)
.L_75:
        /*0078*/ 	.word	0x00000008
.L_76:


//--------------------- .nv.callgraph             --------------------------
	.section	.nv.callgraph,"",@"SHT_CUDA_CALLGRAPH"
	.align	4
	.sectionentsize	8
	.align		4
        /*0000*/ 	.word	0x00000000
	.align		4
        /*0004*/ 	.word	0xffffffff
	.align		4
        /*0008*/ 	.word	0x00000000
	.align		4
        /*000c*/ 	.word	0xfffffffe
	.align		4
        /*0010*/ 	.word	0x00000000
	.align		4
        /*0014*/ 	.word	0xfffffffd
	.align		4
        /*0018*/ 	.word	0x00000000
	.align		4
        /*001c*/ 	.word	0xfffffffc


//--------------------- .nv.constant4             --------------------------
	.section	.nv.constant4,"a",@progbits
	.align	8
	.align		8
.nv.constant4:
        /*0000*/ 	.dword	_ZN34_INTERNAL_f223aafc_4_k_cu_a7e1ff7e4cuda3std3__45__cpo5beginE
	.align		8
        /*0008*/ 	.dword	_ZN34_INTERNAL_f223aafc_4_k_cu_a7e1ff7e4cuda3std3__45__cpo3endE
	.align		8
        /*0010*/ 	.dword	_ZN34_INTERNAL_f223aafc_4_k_cu_a7e1ff7e4cuda3std3__45__cpo6cbeginE
	.align		8
        /*0018*/ 	.dword	_ZN34_INTERNAL_f223aafc_4_k_cu_a7e1ff7e4cuda3std3__45__cpo4cendE
	.align		8
        /*0020*/ 	.dword	_ZN34_INTERNAL_f223aafc_4_k_cu_a7e1ff7e4cuda3std3__45__cpo6rbeginE
	.align		8
        /*0028*/ 	.dword	_ZN34_INTERNAL_f223aafc_4_k_cu_a7e1ff7e4cuda3std3__45__cpo4rendE
	.align		8
        /*0030*/ 	.dword	_ZN34_INTERNAL_f223aafc_4_k_cu_a7e1ff7e4cuda3std3__45__cpo7crbeginE
	.align		8
        /*0038*/ 	.dword	_ZN34_INTERNAL_f223aafc_4_k_cu_a7e1ff7e4cuda3std3__45__cpo5crendE
	.align		8
        /*0040*/ 	.dword	_ZN34_INTERNAL_f223aafc_4_k_cu_a7e1ff7e4cuda3std3__436_GLOBAL__N__f223aafc_4_k_cu_a7e1ff7e6ignoreE
	.align		8
        /*0048*/ 	.dword	_ZN34_INTERNAL_f223aafc_4_k_cu_a7e1ff7e4cuda3std3__419piecewise_constructE
	.align		8
        /*0050*/ 	.dword	_ZN34_INTERNAL_f223aafc_4_k_cu_a7e1ff7e4cuda3std3__48in_placeE
	.align		8
        /*0058*/ 	.dword	_ZN34_INTERNAL_f223aafc_4_k_cu_a7e1ff7e4cuda3std3__420unreachable_sentinelE
	.align		8
        /*0060*/ 	.dword	_ZN34_INTERNAL_f223aafc_4_k_cu_a7e1ff7e4cuda3std3__47nulloptE
	.align		8
        /*0068*/ 	.dword	_ZN34_INTERNAL_f223aafc_4_k_cu_a7e1ff7e4cuda3std3__48unexpectE
	.align		8
        /*0070*/ 	.dword	_ZN34_INTERNAL_f223aafc_4_k_cu_a7e1ff7e4cuda3std6ranges3__45__cpo4swapE
	.align		8
        /*0078*/ 	.dword	_ZN34_INTERNAL_f223aafc_4_k_cu_a7e1ff7e4cuda3std6ranges3__45__cpo9iter_moveE
	.align		8
        /*0080*/ 	.dword	_ZN34_INTERNAL_f223aafc_4_k_cu_a7e1ff7e4cuda3std6ranges3__45__cpo5beginE
	.align		8
        /*0088*/ 	.dword	_ZN34_INTERNAL_f223aafc_4_k_cu_a7e1ff7e4cuda3std6ranges3__45__cpo3endE
	.align		8
        /*0090*/ 	.dword	_ZN34_INTERNAL_f223aafc_4_k_cu_a7e1ff7e4cuda3std6ranges3__45__cpo6cbeginE
	.align		8
        /*0098*/ 	.dword	_ZN34_INTERNAL_f223aafc_4_k_cu_a7e1ff7e4cuda3std6ranges3__45__cpo4cendE
	.align		8
        /*00a0*/ 	.dword	_ZN34_INTERNAL_f223aafc_4_k_cu_a7e1ff7e4cuda3std6ranges3__45__cpo7advanceE
	.align		8
        /*00a8*/ 	.dword	_ZN34_INTERNAL_f223aafc_4_k_cu_a7e1ff7e4cuda3std6ranges3__45__cpo9iter_swapE
	.align		8
        /*00b0*/ 	.dword	_ZN34_INTERNAL_f223aafc_4_k_cu_a7e1ff7e4cuda3std6ranges3__45__cpo4nextE
	.align		8
        /*00b8*/ 	.dword	_ZN34_INTERNAL_f223aafc_4_k_cu_a7e1ff7e4cuda3std6ranges3__45__cpo4prevE
	.align		8
        /*00c0*/ 	.dword	_ZN34_INTERNAL_f223aafc_4_k_cu_a7e1ff7e4cuda3std6ranges3__45__cpo4dataE
	.align		8
        /*00c8*/ 	.dword	_ZN34_INTERNAL_f223aafc_4_k_cu_a7e1ff7e4cuda3std6ranges3__45__cpo5cdataE
	.align		8
        /*00d0*/ 	.dword	_ZN34_INTERNAL_f223aafc_4_k_cu_a7e1ff7e4cuda3std6ranges3__45__cpo4sizeE
	.align		8
        /*00d8*/ 	.dword	_ZN34_INTERNAL_f223aafc_4_k_cu_a7e1ff7e4cuda3std6ranges3__45__cpo5ssizeE
	.align		8
        /*00e0*/ 	.dword	_ZN34_INTERNAL_f223aafc_4_k_cu_a7e1ff7e4cuda3std6ranges3__45__cpo8distanceE
	.align		8
        /*00e8*/ 	.dword	_ZN34_INTERNAL_f223aafc_4_k_cu_a7e1ff7e6thrust24THRUST_300001_SM_1000_NS8cuda_cub3parE
	.align		8
        /*00f0*/ 	.dword	_ZN34_INTERNAL_f223aafc_4_k_cu_a7e1ff7e6thrust24THRUST_300001_SM_1000_NS8cuda_cub10par_nosyncE
	.align		8
        /*00f8*/ 	.dword	_ZN34_INTERNAL_f223aafc_4_k_cu_a7e1ff7e6thrust24THRUST_300001_SM_1000_NS6system6detail10sequential3seqE
	.align		8
        /*0100*/ 	.dword	_ZN34_INTERNAL_f223aafc_4_k_cu_a7e1ff7e6thrust24THRUST_300001_SM_1000_NS12placeholders2_1E
	.align		8
        /*0108*/ 	.dword	_ZN34_INTERNAL_f223aafc_4_k_cu_a7e1ff7e6thrust24THRUST_300001_SM_1000_NS12placeholders2_2E
	.align		8
        /*0110*/ 	.dword	_ZN34_INTERNAL_f223aafc_4_k_cu_a7e1ff7e6thrust24THRUST_300001_SM_1000_NS12placeholders2_3E
	.align		8
        /*0118*/ 	.dword	_ZN34_INTERNAL_f223aafc_4_k_cu_a7e1ff7e6thrust24THRUST_300001_SM_1000_NS12placeholders2_4E
	.align		8
        /*0120*/ 	.dword	_ZN34_INTERNAL_f223aafc_4_k_cu_a7e1ff7e6thrust24THRUST_300001_SM_1000_NS12placeholders2_5E
	.align		8
        /*0128*/ 	.dword	_ZN34_INTERNAL_f223aafc_4_k_cu_a7e1ff7e6thrust24THRUST_300001_SM_1000_NS12placeholders2_6E
	.align		8
        /*0130*/ 	.dword	_ZN34_INTERNAL_f223aafc_4_k_cu_a7e1ff7e6thrust24THRUST_300001_SM_1000_NS12placeholders2_7E
	.align		8
        /*0138*/ 	.dword	_ZN34_INTERNAL_f223aafc_4_k_cu_a7e1ff7e6thrust24THRUST_300001_SM_1000_NS12placeholders2_8E
	.align		8
        /*0140*/ 	.dword	_ZN34_INTERNAL_f223aafc_4_k_cu_a7e1ff7e6thrust24THRUST_300001_SM_1000_NS12placeholders2_9E
	.align		8
        /*0148*/ 	.dword	_ZN34_INTERNAL_f223aafc_4_k_cu_a7e1ff7e6thrust24THRUST_300001_SM_1000_NS12placeholders3_10E
	.align		8
        /*0150*/ 	.dword	_ZN34_INTERNAL_f223aafc_4_k_cu_a7e1ff7e6thrust24THRUST_300001_SM_1000_NS3seqE


//--------------------- .text._ZN3cub18CUB_300001_SM_10006detail11EmptyKernelIvEEvv --------------------------
	.section	.text._ZN3cub18CUB_300001_SM_10006detail11EmptyKernelIvEEvv,"ax",@progbits
	.align	128
        .global         _ZN3cub18CUB_300001_SM_10006detail11EmptyKernelIvEEvv
        .type           _ZN3cub18CUB_300001_SM_10006detail11EmptyKernelIvEEvv,@function
        .size           _ZN3cub18CUB_300001_SM_10006detail11EmptyKernelIvEEvv,(.L_x_2 - _ZN3cub18CUB_300001_SM_10006detail11EmptyKernelIvEEvv)
        .other          _ZN3cub18CUB_300001_SM_10006detail11EmptyKernelIvEEvv,@"STO_CUDA_ENTRY STV_DEFAULT"
_ZN3cub18CUB_300001_SM_10006detail11EmptyKernelIvEEvv:
.text._ZN3cub18CUB_300001_SM_10006detail11EmptyKernelIvEEvv:
[----:B------:R-:W-:Y:S01]  /*0000*/  LDC R1, c[0x0][0x37c] ;  /* 0x0000df00ff017b82 */ /* 0x000fe20000000800 */
[----:B------:R-:W-:Y:S05]  /*0010*/  EXIT ;  /* 0x000000000000794d */ /* 0x000fea0003800000 */
.L_x_0:
[----:B------:R-:W-:-:S00]  /*0020*/  BRA `(.L_x_0) ;  /* 0xfffffffc00fc7947 */ /* 0x000fc0000383ffff */
[----:B------:R-:W-:-:S00]  /*0030*/  NOP ;  /* 0x0000000000007918 */ /* 0x000fc00000000000 */
        /* <DEDUP_REMOVED lines=12> */
.L_x_2:


//--------------------- .text._Z16RGBtoYCbCrKernelPKhPhii --------------------------
	.section	.text._Z16RGBtoYCbCrKernelPKhPhii,"ax",@progbits
	.align	128
        .global         _Z16RGBtoYCbCrKernelPKhPhii
        .type           _Z16RGBtoYCbCrKernelPKhPhii,@function
        .size           _Z16RGBtoYCbCrKernelPKhPhii,(.L_x_3 - _Z16RGBtoYCbCrKernelPKhPhii)
        .other          _Z16RGBtoYCbCrKernelPKhPhii,@"STO_CUDA_ENTRY STV_DEFAULT"
_Z16RGBtoYCbCrKernelPKhPhii:
.text._Z16RGBtoYCbCrKernelPKhPhii:
[----:B------:R-:W-:Y:S01]  /*0000*/  LDC R1, c[0x0][0x37c] ;  /* 0x0000df00ff017b82 */ /* 0x000fe20000000800 */
[----:B------:R-:W0:Y:S07]  /*0010*/  S2R R2, SR_TID.Y ;  /* 0x0000000000027919 */ /* 0x000e2e0000002200 */
[----:B------:R-:W1:Y:S01]  /*0020*/  LDC R0, c[0x0][0x360] ;  /* 0x0000d800ff007b82 */ /* 0x000e620000000800 */
[----:B------:R-:W2:Y:S01]  /*0030*/  LDCU.64 UR6, c[0x0][0x390] ;  /* 0x00007200ff0677ac */ /* 0x000ea20008000a00 */
[----:B------:R-:W1:Y:S06]  /*0040*/  S2R R5, SR_TID.X ;  /* 0x0000000000057919 */ /* 0x000e6c0000002100 */
[----:B------:R-:W0:Y:S08]  /*0050*/  S2UR UR5, SR_CTAID.Y ;  /* 0x00000000000579c3 */ /* 0x000e300000002600 */
[----:B------:R-:W0:Y:S08]  /*0060*/  LDC R3, c[0x0][0x364] ;  /* 0x0000d900ff037b82 */ /* 0x000e300000000800 */
[----:B------:R-:W1:Y:S01]  /*0070*/  S2UR UR4, SR_CTAID.X ;  /* 0x00000000000479c3 */ /* 0x000e620000002500 */
[----:B0-----:R-:W-:-:S05]  /*0080*/  IMAD R3, R3, UR5, R2 ;  /* 0x0000000503037c24 */ /* 0x001fca000f8e0202 */
[----:B--2---:R-:W-:Y:S01]  /*0090*/  ISETP.GE.AND P0, PT, R3, UR7, PT ;  /* 0x0000000703007c0c */ /* 0x004fe2000bf06270 */
[----:B-1----:R-:W-:-:S05]  /*00a0*/  IMAD R0, R0, UR4, R5 ;  /* 0x0000000400007c24 */ /* 0x002fca000f8e0205 */
[----:B------:R-:W-:-:S13]  /*00b0*/  ISETP.GE.OR P0, PT, R0, UR6, P0 ;  /* 0x0000000600007c0c */ /* 0x000fda0008706670 */
[----:B------:R-:W-:Y:S05]  /*00c0*/  @P0 EXIT ;  /* 0x000000000000094d */ /* 0x000fea0003800000 */
[----:B------:R-:W0:Y:S01]  /*00d0*/  LDCU.128 UR8, c[0x0][0x380] ;  /* 0x00007000ff0877ac */ /* 0x000e220008000c00 */
[----:B------:R-:W-:Y:S01]  /*00e0*/  IMAD R0, R3, UR6, R0 ;  /* 0x0000000603007c24 */ /* 0x000fe2000f8e0200 */
[----:B------:R-:W1:Y:S03]  /*00f0*/  LDCU.64 UR4, c[0x0][0x358] ;  /* 0x00006b00ff0477ac */ /* 0x000e660008000a00 */
[----:B------:R-:W-:-:S05]  /*0100*/  IMAD R0, R0, 0x3, RZ ;  /* 0x0000000300007824 */ /* 0x000fca00078e02ff */
[----:B------:R-:W-:Y:S02]  /*0110*/  SHF.R.S32.HI R14, RZ, 0x1f, R0 ;  /* 0x0000001fff0e7819 */ /* 0x000fe40000011400 */
[----:B0-----:R-:W-:-:S04]  /*0120*/  IADD3 R2, P0, PT, R0, UR8, RZ ;  /* 0x0000000800027c10 */ /* 0x001fc8000ff1e0ff */
[----:B------:R-:W-:-:S05]  /*0130*/  IADD3.X R3, PT, PT, R14, UR9, RZ, P0, !PT ;  /* 0x000000090e037c10 */ /* 0x000fca00087fe4ff */
[----:B-1----:R-:W2:Y:S04]  /*0140*/  LDG.E.U8 R15, desc[UR4][R2.64+0x1] ;  /* 0x00000104020f7981 */ /* 0x002ea8000c1e1100 */
[----:B------:R-:W3:Y:S04]  /*0150*/  LDG.E.U8 R4, desc[UR4][R2.64] ;  /* 0x0000000402047981 */ /* 0x000ee8000c1e1100 */
[----:B------:R0:W4:Y:S01]  /*0160*/  LDG.E.U8 R10, desc[UR4][R2.64+0x2] ;  /* 0x00000204020a7981 */ /* 0x000122000c1e1100 */
[----:B------:R-:W-:Y:S01]  /*0170*/  UMOV UR8, 0x39581062 ;  /* 0x3958106200087882 */ /* 0x000fe20000000000 */
[----:B------:R-:W-:Y:S01]  /*0180*/  UMOV UR9, 0x3fe2c8b4 ;  /* 0x3fe2c8b400097882 */ /* 0x000fe20000000000 */
[----:B------:R-:W-:Y:S01]  /*0190*/  UMOV UR12, 0xeb95e5b0 ;  /* 0xeb95e5b0000c7882 */ /* 0x000fe20000000000 */
[----:B------:R-:W-:Y:S01]  /*01a0*/  UMOV UR13, 0x3fd5336d ;  /* 0x3fd5336d000d7882 */ /* 0x000fe20000000000 */
[----:B0-----:R-:W-:-:S04]  /*01b0*/  IADD3 R2, P0, PT, R0, UR10, RZ ;  /* 0x0000000a00027c10 */ /* 0x001fc8000ff1e0ff */
[----:B------:R-:W-:Y:S01]  /*01c0*/  IADD3.X R3, PT, PT, R14, UR11, RZ, P0, !PT ;  /* 0x0000000b0e037c10 */ /* 0x000fe200087fe4ff */
[----:B--2---:R-:W0:Y:S08]  /*01d0*/  I2F.F64.U16 R6, R15 ;  /* 0x0000000f00067312 */ /* 0x004e300000101800 */
[----:B---3--:R-:W1:Y:S01]  /*01e0*/  I2F.F64.U16 R4, R4 ;  /* 0x0000000400047312 */ /* 0x008e620000101800 */
[----:B0-----:R-:W-:-:S07]  /*01f0*/  DMUL R8, R6, UR8 ;  /* 0x0000000806087c28 */ /* 0x001fce0008000000 */
[----:B----4-:R-:W0:Y:S01]  /*0200*/  I2F.F64.U16 R10, R10 ;  /* 0x0000000a000a7312 */ /* 0x010e220000101800 */
[----:B------:R-:W-:Y:S01]  /*0210*/  UMOV UR8, 0xc0ce91c9 ;  /* 0xc0ce91c900087882 */ /* 0x000fe20000000000 */
[----:B------:R-:W-:Y:S01]  /*0220*/  UMOV UR9, 0x3fdacbc8 ;  /* 0x3fdacbc800097882 */ /* 0x000fe20000000000 */
[C---:B------:R-:W-:Y:S01]  /*0230*/  DMUL R12, R6.reuse, -UR12 ;  /* 0x8000000c060c7c28 */ /* 0x040fe20008000000 */
[----:B------:R-:W-:Y:S01]  /*0240*/  UMOV UR12, 0x28d434a0 ;  /* 0x28d434a0000c7882 */ /* 0x000fe20000000000 */
[----:B------:R-:W-:Y:S01]  /*0250*/  DMUL R6, R6, -UR8 ;  /* 0x8000000806067c28 */ /* 0x000fe20008000000 */
[----:B------:R-:W-:Y:S01]  /*0260*/  UMOV UR8, 0xe5604189 ;  /* 0xe560418900087882 */ /* 0x000fe20000000000 */
[----:B------:R-:W-:Y:S01]  /*0270*/  UMOV UR9, 0x3fd322d0 ;  /* 0x3fd322d000097882 */ /* 0x000fe20000000000 */
[----:B------:R-:W-:Y:S01]  /*0280*/  UMOV UR13, 0x3fc59924 ;  /* 0x3fc59924000d7882 */ /* 0x000fe20000000000 */
[C---:B-1----:R-:W-:Y:S01]  /*0290*/  DFMA R8, R4.reuse, UR8, R8 ;  /* 0x0000000804087c2b */ /* 0x042fe20008000008 */
[----:B------:R-:W-:Y:S01]  /*02a0*/  UMOV UR8, 0x9fbe76c9 ;  /* 0x9fbe76c900087882 */ /* 0x000fe20000000000 */
[C---:B------:R-:W-:Y:S01]  /*02b0*/  DFMA R12, R4.reuse, -UR12, R12 ;  /* 0x8000000c040c7c2b */ /* 0x040fe2000800000c */
[----:B------:R-:W-:Y:S01]  /*02c0*/  UMOV UR9, 0x3fbd2f1a ;  /* 0x3fbd2f1a00097882 */ /* 0x000fe20000000000 */
[----:B------:R-:W-:-:S04]  /*02d0*/  DFMA R6, R4, 0.5, R6 ;  /* 0x3fe000000406782b */ /* 0x000fc80000000006 */
[C---:B0-----:R-:W-:Y:S01]  /*02e0*/  DFMA R8, R10.reuse, UR8, R8 ;  /* 0x000000080a087c2b */ /* 0x041fe20008000008 */
[----:B------:R-:W-:Y:S01]  /*02f0*/  UMOV UR8, 0xfcc5b8dc ;  /* 0xfcc5b8dc00087882 */ /* 0x000fe20000000000 */
[----:B------:R-:W-:Y:S01]  /*0300*/  UMOV UR9, 0x3fb4d0dc ;  /* 0x3fb4d0dc00097882 */ /* 0x000fe20000000000 */
[C---:B------:R-:W-:Y:S02]  /*0310*/  DFMA R12, R10.reuse, 0.5, R12 ;  /* 0x3fe000000a0c782b */ /* 0x040fe4000000000c */
[----:B------:R-:W-:-:S05]  /*0320*/  DFMA R6, R10, -UR8, R6 ;  /* 0x800000080a067c2b */ /* 0x000fca0008000006 */
[----:B------:R-:W0:Y:S01]  /*0330*/  F2I.U32.F64.TRUNC R9, R8 ;  /* 0x0000000800097311 */ /* 0x000e22000030d000 */
[----:B------:R-:W-:Y:S02]  /*0340*/  DADD R12, R12, 128 ;  /* 0x406000000c0c7429 */ /* 0x000fe40000000000 */
[----:B------:R-:W-:-:S08]  /*0350*/  DADD R6, R6, 128 ;  /* 0x4060000006067429 */ /* 0x000fd00000000000 */
[----:B------:R-:W1:Y:S01]  /*0360*/  F2I.U32.F64.TRUNC R13, R12 ;  /* 0x0000000c000d7311 */ /* 0x000e62000030d000 */
[----:B0-----:R-:W-:Y:S07]  /*0370*/  STG.E.U8 desc[UR4][R2.64], R9 ;  /* 0x0000000902007986 */ /* 0x001fee000c101104 */
[----:B------:R-:W0:Y:S01]  /*0380*/  F2I.U32.F64.TRUNC R7, R6 ;  /* 0x0000000600077311 */ /* 0x000e22000030d000 */
[----:B-1----:R-:W-:Y:S04]  /*0390*/  STG.E.U8 desc[UR4][R2.64+0x1], R13 ;  /* 0x0000010d02007986 */ /* 0x002fe8000c101104 */
[----:B0-----:R-:W-:Y:S01]  /*03a0*/  STG.E.U8 desc[UR4][R2.64+0x2], R7 ;  /* 0x0000020702007986 */ /* 0x001fe2000c101104 */
[----:B------:R-:W-:Y:S05]  /*03b0*/  EXIT ;  /* 0x000000000000794d */ /* 0x000fea0003800000 */
.L_x_1:
        /* <DEDUP_REMOVED lines=12> */
.L_x_3:


//--------------------- .nv.shared.reserved.0     --------------------------
	.section	.nv.shared.reserved.0,"aw",@nobits
	.weak		__nv_reservedSMEM_offset_0_alias
	.size		__nv_reservedSMEM_offset_0_alias, 0, 64
	.other		__nv_reservedSMEM_offset_0_alias,@"STO_CUDA_RESERVED_SHARED STV_DEFAULT"
__nv_reservedSMEM_offset_0_alias:
	.zero		0
	.zero		64


//--------------------- .nv.global                --------------------------
	.section	.nv.global,"aw",@nobits
.nv.global:
	.type		_ZN34_INTERNAL_f223aafc_4_k_cu_a7e1ff7e6thrust24THRUST_300001_SM_1000_NS3seqE,@object
	.size		_ZN34_INTERNAL_f223aafc_4_k_cu_a7e1ff7e6thrust24THRUST_300001_SM_1000_NS3seqE,(_ZN34_INTERNAL_f223aafc_4_k_cu_a7e1ff7e4cuda3std3__48in_placeE - _ZN34_INTERNAL_f223aafc_4_k_cu_a7e1ff7e6thrust24THRUST_300001_SM_1000_NS3seqE)
_ZN34_INTERNAL_f223aafc_4_k_cu_a7e1ff7e6thrust24THRUST_300001_SM_1000_NS3seqE:
	.zero		1
	.type		_ZN34_INTERNAL_f223aafc_4_k_cu_a7e1ff7e4cuda3std3__48in_placeE,@object
	.size		_ZN34_INTERNAL_f223aafc_4_k_cu_a7e1ff7e4cuda3std3__48in_placeE,(_ZN34_INTERNAL_f223aafc_4_k_cu_a7e1ff7e4cuda3std6ranges3__45__cpo4sizeE - _ZN34_INTERNAL_f223aafc_4_k_cu_a7e1ff7e4cuda3std3__48in_placeE)
_ZN34_INTERNAL_f223aafc_4_k_cu_a7e1ff7e4cuda3std3__48in_placeE:
	.zero		1
	.type		_ZN34_INTERNAL_f223aafc_4_k_cu_a7e1ff7e4cuda3std6ranges3__45__cpo4sizeE,@object
	.size		_ZN34_INTERNAL_f223aafc_4_k_cu_a7e1ff7e4cuda3std6ranges3__45__cpo4sizeE,(_ZN34_INTERNAL_f223aafc_4_k_cu_a7e1ff7e6thrust24THRUST_300001_SM_1000_NS12placeholders2_3E - _ZN34_INTERNAL_f223aafc_4_k_cu_a7e1ff7e4cuda3std6ranges3__45__cpo4sizeE)
_ZN34_INTERNAL_f223aafc_4_k_cu_a7e1ff7e4cuda3std6ranges3__45__cpo4sizeE:
	.zero		1
	.type		_ZN34_INTERNAL_f223aafc_4_k_cu_a7e1ff7e6thrust24THRUST_300001_SM_1000_NS12placeholders2_3E,@object
	.size		_ZN34_INTERNAL_f223aafc_4_k_cu_a7e1ff7e6thrust24THRUST_300001_SM_1000_NS12placeholders2_3E,(_ZN34_INTERNAL_f223aafc_4_k_cu_a7e1ff7e4cuda3std3__45__cpo6cbeginE - _ZN34_INTERNAL_f223aafc_4_k_cu_a7e1ff7e6thrust24THRUST_300001_SM_1000_NS12placeholders2_3E)
_ZN34_INTERNAL_f223aafc_4_k_cu_a7e1ff7e6thrust24THRUST_300001_SM_1000_NS12placeholders2_3E:
	.zero		1
	.type		_ZN34_INTERNAL_f223aafc_4_k_cu_a7e1ff7e4cuda3std3__45__cpo6cbeginE,@object
	.size		_ZN34_INTERNAL_f223aafc_4_k_cu_a7e1ff7e4cuda3std3__45__cpo6cbeginE,(_ZN34_INTERNAL_f223aafc_4_k_cu_a7e1ff7e4cuda3std6ranges3__45__cpo6cbeginE - _ZN34_INTERNAL_f223aafc_4_k_cu_a7e1ff7e4cuda3std3__45__cpo6cbeginE)
_ZN34_INTERNAL_f223aafc_4_k_cu_a7e1ff7e4cuda3std3__45__cpo6cbeginE:
	.zero		1
	.type		_ZN34_INTERNAL_f223aafc_4_k_cu_a7e1ff7e4cuda3std6ranges3__45__cpo6cbeginE,@object
	.size		_ZN34_INTERNAL_f223aafc_4_k_cu_a7e1ff7e4cuda3std6ranges3__45__cpo6cbeginE,(_ZN34_INTERNAL_f223aafc_4_k_cu_a7e1ff7e6thrust24THRUST_300001_SM_1000_NS12placeholders2_7E - _ZN34_INTERNAL_f223aafc_4_k_cu_a7e1ff7e4cuda3std6ranges3__45__cpo6cbeginE)
_ZN34_INTERNAL_f223aafc_4_k_cu_a7e1ff7e4cuda3std6ranges3__45__cpo6cbeginE:
	.zero		1
	.type		_ZN34_INTERNAL_f223aafc_4_k_cu_a7e1ff7e6thrust24THRUST_300001_SM_1000_NS12placeholders2_7E,@object
	.size		_ZN34_INTERNAL_f223aafc_4_k_cu_a7e1ff7e6thrust24THRUST_300001_SM_1000_NS12placeholders2_7E,(_ZN34_INTERNAL_f223aafc_4_k_cu_a7e1ff7e4cuda3std3__45__cpo7crbeginE - _ZN34_INTERNAL_f223aafc_4_k_cu_a7e1ff7e6thrust24THRUST_300001_SM_1000_NS12placeholders2_7E)
_ZN34_INTERNAL_f223aafc_4_k_cu_a7e1ff7e6thrust24THRUST_300001_SM_1000_NS12placeholders2_7E:
	.zero		1
	.type		_ZN34_INTERNAL_f223aafc_4_k_cu_a7e1ff7e4cuda3std3__45__cpo7crbeginE,@object
	.size		_ZN34_INTERNAL_f223aafc_4_k_cu_a7e1ff7e4cuda3std3__45__cpo7crbeginE,(_ZN34_INTERNAL_f223aafc_4_k_cu_a7e1ff7e4cuda3std6ranges3__45__cpo4nextE - _ZN34_INTERNAL_f223aafc_4_k_cu_a7e1ff7e4cuda3std3__45__cpo7crbeginE)
_ZN34_INTERNAL_f223aafc_4_k_cu_a7e1ff7e4cuda3std3__45__cpo7crbeginE:
	.zero		1
	.type		_ZN34_INTERNAL_f223aafc_4_k_cu_a7e1ff7e4cuda3std6ranges3__45__cpo4nextE,@object
	.size		_ZN34_INTERNAL_f223aafc_4_k_cu_a7e1ff7e4cuda3std6ranges3__45__cpo4nextE,(_ZN34_INTERNAL_f223aafc_4_k_cu_a7e1ff7e4cuda3std6ranges3__45__cpo4swapE - _ZN34_INTERNAL_f223aafc_4_k_cu_a7e1ff7e4cuda3std6ranges3__45__cpo4nextE)
_ZN34_INTERNAL_f223aafc_4_k_cu_a7e1ff7e4cuda3std6ranges3__45__cpo4nextE:
	.zero		1
	.type		_ZN34_INTERNAL_f223aafc_4_k_cu_a7e1ff7e4cuda3std6ranges3__45__cpo4swapE,@object
	.size		_ZN34_INTERNAL_f223aafc_4_k_cu_a7e1ff7e4cuda3std6ranges3__45__cpo4swapE,(_ZN34_INTERNAL_f223aafc_4_k_cu_a7e1ff7e6thrust24THRUST_300001_SM_1000_NS8cuda_cub10par_nosyncE - _ZN34_INTERNAL_f223aafc_4_k_cu_a7e1ff7e4cuda3std6ranges3__45__cpo4swapE)
_ZN34_INTERNAL_f223aafc_4_k_cu_a7e1ff7e4cuda3std6ranges3__45__cpo4swapE:
	.zero		1
	.type		_ZN34_INTERNAL_f223aafc_4_k_cu_a7e1ff7e6thrust24THRUST_300001_SM_1000_NS8cuda_cub10par_nosyncE,@object
	.size		_ZN34_INTERNAL_f223aafc_4_k_cu_a7e1ff7e6thrust24THRUST_300001_SM_1000_NS8cuda_cub10par_nosyncE,(_ZN34_INTERNAL_f223aafc_4_k_cu_a7e1ff7e6thrust24THRUST_300001_SM_1000_NS12placeholders2_9E - _ZN34_INTERNAL_f223aafc_4_k_cu_a7e1ff7e6thrust24THRUST_300001_SM_1000_NS8cuda_cub10par_nosyncE)
_ZN34_INTERNAL_f223aafc_4_k_cu_a7e1ff7e6thrust24THRUST_300001_SM_1000_NS8cuda_cub10par_nosyncE:
	.zero		1
	.type		_ZN34_INTERNAL_f223aafc_4_k_cu_a7e1ff7e6thrust24THRUST_300001_SM_1000_NS12placeholders2_9E,@object
	.size		_ZN34_INTERNAL_f223aafc_4_k_cu_a7e1ff7e6thrust24THRUST_300001_SM_1000_NS12placeholders2_9E,(_ZN34_INTERNAL_f223aafc_4_k_cu_a7e1ff7e4cuda3std3__436_GLOBAL__N__f223aafc_4_k_cu_a7e1ff7e6ignoreE - _ZN34_INTERNAL_f223aafc_4_k_cu_a7e1ff7e6thrust24THRUST_300001_SM_1000_NS12placeholders2_9E)
_ZN34_INTERNAL_f223aafc_4_k_cu_a7e1ff7e6thrust24THRUST_300001_SM_1000_NS12placeholders2_9E:
	.zero		1
	.type		_ZN34_INTERNAL_f223aafc_4_k_cu_a7e1ff7e4cuda3std3__436_GLOBAL__N__f223aafc_4_k_cu_a7e1ff7e6ignoreE,@object
	.size		_ZN34_INTERNAL_f223aafc_4_k_cu_a7e1ff7e4cuda3std3__436_GLOBAL__N__f223aafc_4_k_cu_a7e1ff7e6ignoreE,(_ZN34_INTERNAL_f223aafc_4_k_cu_a7e1ff7e4cuda3std6ranges3__45__cpo4dataE - _ZN34_INTERNAL_f223aafc_4_k_cu_a7e1ff7e4cuda3std3__436_GLOBAL__N__f223aafc_4_k_cu_a7e1ff7e6ignoreE)
_ZN34_INTERNAL_f223aafc_4_k_cu_a7e1ff7e4cuda3std3__436_GLOBAL__N__f223aafc_4_k_cu_a7e1ff7e6ignoreE:
	.zero		1
	.type		_ZN34_INTERNAL_f223aafc_4_k_cu_a7e1ff7e4cuda3std6ranges3__45__cpo4dataE,@object
	.size		_ZN34_INTERNAL_f223aafc_4_k_cu_a7e1ff7e4cuda3std6ranges3__45__cpo4dataE,(_ZN34_INTERNAL_f223aafc_4_k_cu_a7e1ff7e6thrust24THRUST_300001_SM_1000_NS12placeholders2_1E - _ZN34_INTERNAL_f223aafc_4_k_cu_a7e1ff7e4cuda3std6ranges3__45__cpo4dataE)
_ZN34_INTERNAL_f223aafc_4_k_cu_a7e1ff7e4cuda3std6ranges3__45__cpo4dataE:
	.zero		1
	.type		_ZN34_INTERNAL_f223aafc_4_k_cu_a7e1ff7e6thrust24THRUST_300001_SM_1000_NS12placeholders2_1E,@object
	.size		_ZN34_INTERNAL_f223aafc_4_k_cu_a7e1ff7e6thrust24THRUST_300001_SM_1000_NS12placeholders2_1E,(_ZN34_INTERNAL_f223aafc_4_k_cu_a7e1ff7e4cuda3std3__45__cpo5beginE - _ZN34_INTERNAL_f223aafc_4_k_cu_a7e1ff7e6thrust24THRUST_300001_SM_1000_NS12placeholders2_1E)
_ZN34_INTERNAL_f223aafc_4_k_cu_a7e1ff7e6thrust24THRUST_300001_SM_1000_NS12placeholders2_1E:
	.zero		1
	.type		_ZN34_INTERNAL_f223aafc_4_k_cu_a7e1ff7e4cuda3std3__45__cpo5beginE,@object
	.size		_ZN34_INTERNAL_f223aafc_4_k_cu_a7e1ff7e4cuda3std3__45__cpo5beginE,(_ZN34_INTERNAL_f223aafc_4_k_cu_a7e1ff7e4cuda3std6ranges3__45__cpo5beginE - _ZN34_INTERNAL_f223aafc_4_k_cu_a7e1ff7e4cuda3std3__45__cpo5beginE)
_ZN34_INTERNAL_f223aafc_4_k_cu_a7e1ff7e4cuda3std3__45__cpo5beginE:
	.zero		1
	.type		_ZN34_INTERNAL_f223aafc_4_k_cu_a7e1ff7e4cuda3std6ranges3__45__cpo5beginE,@object
	.size		_ZN34_INTERNAL_f223aafc_4_k_cu_a7e1ff7e4cuda3std6ranges3__45__cpo5beginE,(_ZN34_INTERNAL_f223aafc_4_k_cu_a7e1ff7e6thrust24THRUST_300001_SM_1000_NS12placeholders2_5E - _ZN34_INTERNAL_f223aafc_4_k_cu_a7e1ff7e4cuda3std6ranges3__45__cpo5beginE)
_ZN34_INTERNAL_f223aafc_4_k_cu_a7e1ff7e4cuda3std6ranges3__45__cpo5beginE:
	.zero		1
	.type		_ZN34_INTERNAL_f223aafc_4_k_cu_a7e1ff7e6thrust24THRUST_300001_SM_1000_NS12placeholders2_5E,@object
	.size		_ZN34_INTERNAL_f223aafc_4_k_cu_a7e1ff7e6thrust24THRUST_300001_SM_1000_NS12placeholders2_5E,(_ZN34_INTERNAL_f223aafc_4_k_cu_a7e1ff7e4cuda3std3__45__cpo6rbeginE - _ZN34_INTERNAL_f223aafc_4_k_cu_a7e1ff7e6thrust24THRUST_300001_SM_1000_NS12placeholders2_5E)
_ZN34_INTERNAL_f223aafc_4_k_cu_a7e1ff7e6thrust24THRUST_300001_SM_1000_NS12placeholders2_5E:
	.zero		1
	.type		_ZN34_INTERNAL_f223aafc_4_k_cu_a7e1ff7e4cuda3std3__45__cpo6rbeginE,@object
	.size		_ZN34_INTERNAL_f223aafc_4_k_cu_a7e1ff7e4cuda3std3__45__cpo6rbeginE,(_ZN34_INTERNAL_f223aafc_4_k_cu_a7e1ff7e4cuda3std6ranges3__45__cpo7advanceE - _ZN34_INTERNAL_f223aafc_4_k_cu_a7e1ff7e4cuda3std3__45__cpo6rbeginE)
_ZN34_INTERNAL_f223aafc_4_k_cu_a7e1ff7e4cuda3std3__45__cpo6rbeginE:
	.zero		1
	.type		_ZN34_INTERNAL_f223aafc_4_k_cu_a7e1ff7e4cuda3std6ranges3__45__cpo7advanceE,@object
	.size		_ZN34_INTERNAL_f223aafc_4_k_cu_a7e1ff7e4cuda3std6ranges3__45__cpo7advanceE,(_ZN34_INTERNAL_f223aafc_4_k_cu_a7e1ff7e4cuda3std3__47nulloptE - _ZN34_INTERNAL_f223aafc_4_k_cu_a7e1ff7e4cuda3std6ranges3__45__cpo7advanceE)
_ZN34_INTERNAL_f223aafc_4_k_cu_a7e1ff7e4cuda3std6ranges3__45__cpo7advanceE:
	.zero		1
	.type		_ZN34_INTERNAL_f223aafc_4_k_cu_a7e1ff7e4cuda3std3__47nulloptE,@object
	.size		_ZN34_INTERNAL_f223aafc_4_k_cu_a7e1ff7e4cuda3std3__47nulloptE,(_ZN34_INTERNAL_f223aafc_4_k_cu_a7e1ff7e4cuda3std6ranges3__45__cpo8distanceE - _ZN34_INTERNAL_f223aafc_4_k_cu_a7e1ff7e4cuda3std3__47nulloptE)
_ZN34_INTERNAL_f223aafc_4_k_cu_a7e1ff7e4cuda3std3__47nulloptE:
	.zero		1
	.type		_ZN34_INTERNAL_f223aafc_4_k_cu_a7e1ff7e4cuda3std6ranges3__45__cpo8distanceE,@object
	.size		_ZN34_INTERNAL_f223aafc_4_k_cu_a7e1ff7e4cuda3std6ranges3__45__cpo8distanceE,(_ZN34_INTERNAL_f223aafc_4_k_cu_a7e1ff7e6thrust24THRUST_300001_SM_1000_NS12placeholders3_10E - _ZN34_INTERNAL_f223aafc_4_k_cu_a7e1ff7e4cuda3std6ranges3__45__cpo8distanceE)
_ZN34_INTERNAL_f223aafc_4_k_cu_a7e1ff7e4cuda3std6ranges3__45__cpo8distanceE:
	.zero		1
	.type		_ZN34_INTERNAL_f223aafc_4_k_cu_a7e1ff7e6thrust24THRUST_300001_SM_1000_NS12placeholders3_10E,@object
	.size		_ZN34_INTERNAL_f223aafc_4_k_cu_a7e1ff7e6thrust24THRUST_300001_SM_1000_NS12placeholders3_10E,(_ZN34_INTERNAL_f223aafc_4_k_cu_a7e1ff7e4cuda3std3__419piecewise_constructE - _ZN34_INTERNAL_f223aafc_4_k_cu_a7e1ff7e6thrust24THRUST_300001_SM_1000_NS12placeholders3_10E)
_ZN34_INTERNAL_f223aafc_4_k_cu_a7e1ff7e6thrust24THRUST_300001_SM_1000_NS12placeholders3_10E:
	.zero		1
	.type		_ZN34_INTERNAL_f223aafc_4_k_cu_a7e1ff7e4cuda3std3__419piecewise_constructE,@object
	.size		_ZN34_INTERNAL_f223aafc_4_k_cu_a7e1ff7e4cuda3std3__419piecewise_constructE,(_ZN34_INTERNAL_f223aafc_4_k_cu_a7e1ff7e4cuda3std6ranges3__45__cpo5cdataE - _ZN34_INTERNAL_f223aafc_4_k_cu_a7e1ff7e4cuda3std3__419piecewise_constructE)
_ZN34_INTERNAL_f223aafc_4_k_cu_a7e1ff7e4cuda3std3__419piecewise_constructE:
	.zero		1
	.type		_ZN34_INTERNAL_f223aafc_4_k_cu_a7e1ff7e4cuda3std6ranges3__45__cpo5cdataE,@object
	.size		_ZN34_INTERNAL_f223aafc_4_k_cu_a7e1ff7e4cuda3std6ranges3__45__cpo5cdataE,(_ZN34_INTERNAL_f223aafc_4_k_cu_a7e1ff7e6thrust24THRUST_300001_SM_1000_NS12placeholders2_2E - _ZN34_INTERNAL_f223aafc_4_k_cu_a7e1ff7e4cuda3std6ranges3__45__cpo5cdataE)
_ZN34_INTERNAL_f223aafc_4_k_cu_a7e1ff7e4cuda3std6ranges3__45__cpo5cdataE:
	.zero		1
	.type		_ZN34_INTERNAL_f223aafc_4_k_cu_a7e1ff7e6thrust24THRUST_300001_SM_1000_NS12placeholders2_2E,@object
	.size		_ZN34_INTERNAL_f223aafc_4_k_cu_a7e1ff7e6thrust24THRUST_300001_SM_1000_NS12placeholders2_2E,(_ZN34_INTERNAL_f223aafc_4_k_cu_a7e1ff7e4cuda3std3__45__cpo3endE - _ZN34_INTERNAL_f223aafc_4_k_cu_a7e1ff7e6thrust24THRUST_300001_SM_1000_NS12placeholders2_2E)
_ZN34_INTERNAL_f223aafc_4_k_cu_a7e1ff7e6thrust24THRUST_300001_SM_1000_NS12placeholders2_2E:
	.zero		1
	.type		_ZN34_INTERNAL_f223aafc_4_k_cu_a7e1ff7e4cuda3std3__45__cpo3endE,@object
	.size		_ZN34_INTERNAL_f223aafc_4_k_cu_a7e1ff7e4cuda3std3__45__cpo3endE,(_ZN34_INTERNAL_f223aafc_4_k_cu_a7e1ff7e4cuda3std6ranges3__45__cpo3endE - _ZN34_INTERNAL_f223aafc_4_k_cu_a7e1ff7e4cuda3std3__45__cpo3endE)
_ZN34_INTERNAL_f223aafc_4_k_cu_a7e1ff7e4cuda3std3__45__cpo3endE:
	.zero		1
	.type		_ZN34_INTERNAL_f223aafc_4_k_cu_a7e1ff7e4cuda3std6ranges3__45__cpo3endE,@object
	.size		_ZN34_INTERNAL_f223aafc_4_k_cu_a7e1ff7e4cuda3std6ranges3__45__cpo3endE,(_ZN34_INTERNAL_f223aafc_4_k_cu_a7e1ff7e6thrust24THRUST_300001_SM_1000_NS12placeholders2_6E - _ZN34_INTERNAL_f223aafc_4_k_cu_a7e1ff7e4cuda3std6ranges3__45__cpo3endE)
_ZN34_INTERNAL_f223aafc_4_k_cu_a7e1ff7e4cuda3std6ranges3__45__cpo3endE:
	.zero		1
	.type		_ZN34_INTERNAL_f223aafc_4_k_cu_a7e1ff7e6thrust24THRUST_300001_SM_1000_NS12placeholders2_6E,@object
	.size		_ZN34_INTERNAL_f223aafc_4_k_cu_a7e1ff7e6thrust24THRUST_300001_SM_1000_NS12placeholders2_6E,(_ZN34_INTERNAL_f223aafc_4_k_cu_a7e1ff7e4cuda3std3__45__cpo4rendE - _ZN34_INTERNAL_f223aafc_4_k_cu_a7e1ff7e6thrust24THRUST_300001_SM_1000_NS12placeholders2_6E)
_ZN34_INTERNAL_f223aafc_4_k_cu_a7e1ff7e6thrust24THRUST_300001_SM_1000_NS12placeholders2_6E:
	.zero		1
	.type		_ZN34_INTERNAL_f223aafc_4_k_cu_a7e1ff7e4cuda3std3__45__cpo4rendE,@object
	.size		_ZN34_INTERNAL_f223aafc_4_k_cu_a7e1ff7e4cuda3std3__45__cpo4rendE,(_ZN34_INTERNAL_f223aafc_4_k_cu_a7e1ff7e4cuda3std6ranges3__45__cpo9iter_swapE - _ZN34_INTERNAL_f223aafc_4_k_cu_a7e1ff7e4cuda3std3__45__cpo4rendE)
_ZN34_INTERNAL_f223aafc_4_k_cu_a7e1ff7e4cuda3std3__45__cpo4rendE:
	.zero		1
	.type		_ZN34_INTERNAL_f223aafc_4_k_cu_a7e1ff7e4cuda3std6ranges3__45__cpo9iter_swapE,@object
	.size		_ZN34_INTERNAL_f223aafc_4_k_cu_a7e1ff7e4cuda3std6ranges3__45__cpo9iter_swapE,(_ZN34_INTERNAL_f223aafc_4_k_cu_a7e1ff7e4cuda3std3__48unexpectE - _ZN34_INTERNAL_f223aafc_4_k_cu_a7e1ff7e4cuda3std6ranges3__45__cpo9iter_swapE)
_ZN34_INTERNAL_f223aafc_4_k_cu_a7e1ff7e4cuda3std6ranges3__45__cpo9iter_swapE:
	.zero		1
	.type		_ZN34_INTERNAL_f223aafc_4_k_cu_a7e1ff7e4cuda3std3__48unexpectE,@object
	.size		_ZN34_INTERNAL_f223aafc_4_k_cu_a7e1ff7e4cuda3std3__48unexpectE,(_ZN34_INTERNAL_f223aafc_4_k_cu_a7e1ff7e6thrust24THRUST_300001_SM_1000_NS8cuda_cub3parE - _ZN34_INTERNAL_f223aafc_4_k_cu_a7e1ff7e4cuda3std3__48unexpectE)
_ZN34_INTERNAL_f223aafc_4_k_cu_a7e1ff7e4cuda3std3__48unexpectE:
	.zero		1
	.type		_ZN34_INTERNAL_f223aafc_4_k_cu_a7e1ff7e6thrust24THRUST_300001_SM_1000_NS8cuda_cub3parE,@object
	.size		_ZN34_INTERNAL_f223aafc_4_k_cu_a7e1ff7e6thrust24THRUST_300001_SM_1000_NS8cuda_cub3parE,(_ZN34_INTERNAL_f223aafc_4_k_cu_a7e1ff7e6thrust24THRUST_300001_SM_1000_NS12placeholders2_4E - _ZN34_INTERNAL_f223aafc_4_k_cu_a7e1ff7e6thrust24THRUST_300001_SM_1000_NS8cuda_cub3parE)
_ZN34_INTERNAL_f223aafc_4_k_cu_a7e1ff7e6thrust24THRUST_300001_SM_1000_NS8cuda_cub3parE:
	.zero		1
	.type		_ZN34_INTERNAL_f223aafc_4_k_cu_a7e1ff7e6thrust24THRUST_300001_SM_1000_NS12placeholders2_4E,@object
	.size		_ZN34_INTERNAL_f223aafc_4_k_cu_a7e1ff7e6thrust24THRUST_300001_SM_1000_NS12placeholders2_4E,(_ZN34_INTERNAL_f223aafc_4_k_cu_a7e1ff7e4cuda3std3__45__cpo4cendE - _ZN34_INTERNAL_f223aafc_4_k_cu_a7e1ff7e6thrust24THRUST_300001_SM_1000_NS12placeholders2_4E)
_ZN34_INTERNAL_f223aafc_4_k_cu_a7e1ff7e6thrust24THRUST_300001_SM_1000_NS12placeholders2_4E:
	.zero		1
	.type		_ZN34_INTERNAL_f223aafc_4_k_cu_a7e1ff7e4cuda3std3__45__cpo4cendE,@object
	.size		_ZN34_INTERNAL_f223aafc_4_k_cu_a7e1ff7e4cuda3std3__45__cpo4cendE,(_ZN34_INTERNAL_f223aafc_4_k_cu_a7e1ff7e4cuda3std6ranges3__45__cpo4cendE - _ZN34_INTERNAL_f223aafc_4_k_cu_a7e1ff7e4cuda3std3__45__cpo4cendE)
_ZN34_INTERNAL_f223aafc_4_k_cu_a7e1ff7e4cuda3std3__45__cpo4cendE:
	.zero		1
	.type		_ZN34_INTERNAL_f223aafc_4_k_cu_a7e1ff7e4cuda3std6ranges3__45__cpo4cendE,@object
	.size		_ZN34_INTERNAL_f223aafc_4_k_cu_a7e1ff7e4cuda3std6ranges3__45__cpo4cendE,(_ZN34_INTERNAL_f223aafc_4_k_cu_a7e1ff7e4cuda3std3__420unreachable_sentinelE - _ZN34_INTERNAL_f223aafc_4_k_cu_a7e1ff7e4cuda3std6ranges3__45__cpo4cendE)
_ZN34_INTERNAL_f223aafc_4_k_cu_a7e1ff7e4cuda3std6ranges3__45__cpo4cendE:
	.zero		1
	.type		_ZN34_INTERNAL_f223aafc_4_k_cu_a7e1ff7e4cuda3std3__420unreachable_sentinelE,@object
	.size		_ZN34_INTERNAL_f223aafc_4_k_cu_a7e1ff7e4cuda3std3__420unreachable_sentinelE,(_ZN34_INTERNAL_f223aafc_4_k_cu_a7e1ff7e4cuda3std6ranges3__45__cpo5ssizeE - _ZN34_INTERNAL_f223aafc_4_k_cu_a7e1ff7e4cuda3std3__420unreachable_sentinelE)
_ZN34_INTERNAL_f223aafc_4_k_cu_a7e1ff7e4cuda3std3__420unreachable_sentinelE:
	.zero		1
	.type		_ZN34_INTERNAL_f223aafc_4_k_cu_a7e1ff7e4cuda3std6ranges3__45__cpo5ssizeE,@object
	.size		_ZN34_INTERNAL_f223aafc_4_k_cu_a7e1ff7e4cuda3std6ranges3__45__cpo5ssizeE,(_ZN34_INTERNAL_f223aafc_4_k_cu_a7e1ff7e6thrust24THRUST_300001_SM_1000_NS12placeholders2_8E - _ZN34_INTERNAL_f223aafc_4_k_cu_a7e1ff7e4cuda3std6ranges3__45__cpo5ssizeE)
_ZN34_INTERNAL_f223aafc_4_k_cu_a7e1ff7e4cuda3std6ranges3__45__cpo5ssizeE:
	.zero		1
	.type		_ZN34_INTERNAL_f223aafc_4_k_cu_a7e1ff7e6thrust24THRUST_300001_SM_1000_NS12placeholders2_8E,@object
	.size		_ZN34_INTERNAL_f223aafc_4_k_cu_a7e1ff7e6thrust24THRUST_300001_SM_1000_NS12placeholders2_8E,(_ZN34_INTERNAL_f223aafc_4_k_cu_a7e1ff7e4cuda3std3__45__cpo5crendE - _ZN34_INTERNAL_f223aafc_4_k_cu_a7e1ff7e6thrust24THRUST_300001_SM_1000_NS12placeholders2_8E)
_ZN34_INTERNAL_f223aafc_4_k_cu_a7e1ff7e6thrust24THRUST_300001_SM_1000_NS12placeholders2_8E:
	.zero		1
	.type		_ZN34_INTERNAL_f223aafc_4_k_cu_a7e1ff7e4cuda3std3__45__cpo5crendE,@object
	.size		_ZN34_INTERNAL_f223aafc_4_k_cu_a7e1ff7e4cuda3std3__45__cpo5crendE,(_ZN34_INTERNAL_f223aafc_4_k_cu_a7e1ff7e4cuda3std6ranges3__45__cpo4prevE - _ZN34_INTERNAL_f223aafc_4_k_cu_a7e1ff7e4cuda3std3__45__cpo5crendE)
_ZN34_INTERNAL_f223aafc_4_k_cu_a7e1ff7e4cuda3std3__45__cpo5crendE:
	.zero		1
	.type		_ZN34_INTERNAL_f223aafc_4_k_cu_a7e1ff7e4cuda3std6ranges3__45__cpo4prevE,@object
	.size		_ZN34_INTERNAL_f223aafc_4_k_cu_a7e1ff7e4cuda3std6ranges3__45__cpo4prevE,(_ZN34_INTERNAL_f223aafc_4_k_cu_a7e1ff7e4cuda3std6ranges3__45__cpo9iter_moveE - _ZN34_INTERNAL_f223aafc_4_k_cu_a7e1ff7e4cuda3std6ranges3__45__cpo4prevE)
_ZN34_INTERNAL_f223aafc_4_k_cu_a7e1ff7e4cuda3std6ranges3__45__cpo4prevE:
	.zero		1
	.type		_ZN34_INTERNAL_f223aafc_4_k_cu_a7e1ff7e4cuda3std6ranges3__45__cpo9iter_moveE,@object
	.size		_ZN34_INTERNAL_f223aafc_4_k_cu_a7e1ff7e4cuda3std6ranges3__45__cpo9iter_moveE,(_ZN34_INTERNAL_f223aafc_4_k_cu_a7e1ff7e6thrust24THRUST_300001_SM_1000_NS6system6detail10sequential3seqE - _ZN34_INTERNAL_f223aafc_4_k_cu_a7e1ff7e4cuda3std6ranges3__45__cpo9iter_moveE)
_ZN34_INTERNAL_f223aafc_4_k_cu_a7e1ff7e4cuda3std6ranges3__45__cpo9iter_moveE:
	.zero		1
	.type		_ZN34_INTERNAL_f223aafc_4_k_cu_a7e1ff7e6thrust24THRUST_300001_SM_1000_NS6system6detail10sequential3seqE,@object
	.size		_ZN34_INTERNAL_f223aafc_4_k_cu_a7e1ff7e6thrust24THRUST_300001_SM_1000_NS6system6detail10sequential3seqE,(.L_31 - _ZN34_INTERNAL_f223aafc_4_k_cu_a7e1ff7e6thrust24THRUST_300001_SM_1000_NS6system6detail10sequential3seqE)
_ZN34_INTERNAL_f223aafc_4_k_cu_a7e1ff7e6thrust24THRUST_300001_SM_1000_NS6system6detail10sequential3seqE:
	.zero		1
.L_31:


//--------------------- .nv.constant0._ZN3cub18CUB_300001_SM_10006detail11EmptyKernelIvEEvv --------------------------
	.section	.nv.constant0._ZN3cub18CUB_300001_SM_10006detail11EmptyKernelIvEEvv,"a",@progbits
	.sectionflags	@""
	.align	4
.nv.constant0._ZN3cub18CUB_300001_SM_10006detail11EmptyKernelIvEEvv:
	.zero		896


//--------------------- .nv.constant0._Z16RGBtoYCbCrKernelPKhPhii --------------------------
	.section	.nv.constant0._Z16RGBtoYCbCrKernelPKhPhii,"a",@progbits
	.sectionflags	@""
	.align	4
.nv.constant0._Z16RGBtoYCbCrKernelPKhPhii:
	.zero		920


//--------------------- SYMBOLS --------------------------

	.type		.nv.reservedSmem.offset0,@object
	.size		.nv.reservedSmem.offset0,0x4
